	.headerflags	@"EF_CUDA_TEXMODE_UNIFIED EF_CUDA_64BIT_ADDRESS EF_CUDA_ACCELERATORS EF_CUDA_SM90 EF_CUDA_VIRTUAL_SM(EF_CUDA_SM90)"
	.elftype	@"ET_EXEC"


//--------------------- .nv.info                  --------------------------
	.section	.nv.info,"",@"SHT_CUDA_INFO"
	.align	4


	//----- nvinfo : EIATTR_REGCOUNT
	.align		4
        /*0000*/ 	.byte	0x04, 0x2f
        /*0002*/ 	.short	(.L_1 - .L_0)
	.align		4
.L_0:
        /*0004*/ 	.word	index@(triton_poi_fused_4)
        /*0008*/ 	.word	0x0000001e


	//----- nvinfo : EIATTR_MIN_STACK_SIZE
	.align		4
.L_1:
        /*000c*/ 	.byte	0x04, 0x12
        /*000e*/ 	.short	(.L_3 - .L_2)
	.align		4
.L_2:
        /*0010*/ 	.word	index@(triton_poi_fused_4)
        /*0014*/ 	.word	0x00000000


	//----- nvinfo : EIATTR_FRAME_SIZE
	.align		4
.L_3:
        /*0018*/ 	.byte	0x04, 0x11
        /*001a*/ 	.short	(.L_5 - .L_4)
	.align		4
.L_4:
        /*001c*/ 	.word	index@(triton_poi_fused_4)
        /*0020*/ 	.word	0x00000000


	//----- nvinfo : EIATTR_MIN_STACK_SIZE
	.align		4
.L_5:
        /*0024*/ 	.byte	0x04, 0x12
        /*0026*/ 	.short	(.L_7 - .L_6)
	.align		4
.L_6:
        /*0028*/ 	.word	index@(triton_poi_fused_4)
        /*002c*/ 	.word	0x00000000
.L_7:


//--------------------- .nv.info.triton_poi_fused_4 --------------------------
	.section	.nv.info.triton_poi_fused_4,"",@"SHT_CUDA_INFO"
	.sectionflags	@""
	.align	4


	//----- nvinfo : EIATTR_CUDA_API_VERSION
	.align		4
        /*0000*/ 	.byte	0x04, 0x37
        /*0002*/ 	.short	(.L_9 - .L_8)
.L_8:
        /*0004*/ 	.word	0x0000007c


	//----- nvinfo : EIATTR_KPARAM_INFO
	.align		4
.L_9:
        /*0008*/ 	.byte	0x04, 0x17
        /*000a*/ 	.short	(.L_11 - .L_10)
.L_10:
        /*000c*/ 	.word	0x00000000
        /*0010*/ 	.short	0x0003
        /*0012*/ 	.short	0x0014
        /*0014*/ 	.byte	0x00, 0xf0, 0x11, 0x00


	//----- nvinfo : EIATTR_KPARAM_INFO
	.align		4
.L_11:
        /*0018*/ 	.byte	0x04, 0x17
        /*001a*/ 	.short	(.L_13 - .L_12)
.L_12:
        /*001c*/ 	.word	0x00000000
        /*0020*/ 	.short	0x0002
        /*0022*/ 	.short	0x0010
        /*0024*/ 	.byte	0x00, 0xf0, 0x11, 0x00


	//----- nvinfo : EIATTR_KPARAM_INFO
	.align		4
.L_13:
        /*0028*/ 	.byte	0x04, 0x17
        /*002a*/ 	.short	(.L_15 - .L_14)
.L_14:
        /*002c*/ 	.word	0x00000000
        /*0030*/ 	.short	0x0001
        /*0032*/ 	.short	0x0008
        /*0034*/ 	.byte	0x00, 0xf4, 0x21, 0x00


	//----- nvinfo : EIATTR_KPARAM_INFO
	.align		4
.L_15:
        /*0038*/ 	.byte	0x04, 0x17
        /*003a*/ 	.short	(.L_17 - .L_16)
.L_16:
        /*003c*/ 	.word	0x00000000
        /*0040*/ 	.short	0x0000
        /*0042*/ 	.short	0x0000
        /*0044*/ 	.byte	0x00, 0xf4, 0x21, 0x00


	//----- nvinfo : EIATTR_SPARSE_MMA_MASK
	.align		4
.L_17:
        /*0048*/ 	.byte	0x03, 0x50
        /*004a*/ 	.short	0x0000


	//----- nvinfo : EIATTR_MAXREG_COUNT
	.align		4
        /*004c*/ 	.byte	0x03, 0x1b
        /*004e*/ 	.short	0x00ff


	//----- nvinfo : EIATTR_EXIT_INSTR_OFFSETS
	.align		4
        /*0050*/ 	.byte	0x04, 0x1c
        /*0052*/ 	.short	(.L_19 - .L_18)


	//   ....[0]....
.L_18:
        /*0054*/ 	.word	0x000005f0


	//   ....[1]....
        /*0058*/ 	.word	0x00000640


	//----- nvinfo : EIATTR_REQNTID
	.align		4
.L_19:
        /*005c*/ 	.byte	0x04, 0x10
        /*005e*/ 	.short	(.L_21 - .L_20)
.L_20:
        /*0060*/ 	.word	0x00000080
        /*0064*/ 	.word	0x00000001
        /*0068*/ 	.word	0x00000001


	//----- nvinfo : EIATTR_CBANK_PARAM_SIZE
	.align		4
.L_21:
        /*006c*/ 	.byte	0x03, 0x19
        /*006e*/ 	.short	0x0018


	//----- nvinfo : EIATTR_PARAM_CBANK
	.align		4
        /*0070*/ 	.byte	0x04, 0x0a
        /*0072*/ 	.short	(.L_23 - .L_22)
	.align		4
.L_22:
        /*0074*/ 	.word	index@(.nv.constant0.triton_poi_fused_4)
        /*0078*/ 	.short	0x0210
        /*007a*/ 	.short	0x0018


	//----- nvinfo : EIATTR_SW_WAR
	.align		4
.L_23:
        /*007c*/ 	.byte	0x04, 0x36
        /*007e*/ 	.short	(.L_25 - .L_24)
.L_24:
        /*0080*/ 	.word	0x00000008
.L_25:


//--------------------- .nv.callgraph             --------------------------
	.section	.nv.callgraph,"",@"SHT_CUDA_CALLGRAPH"
	.align	4
	.sectionentsize	8
	.align		4
        /*0000*/ 	.word	0x00000000
	.align		4
        /*0004*/ 	.word	0xffffffff
	.align		4
        /*0008*/ 	.word	0x00000000
	.align		4
        /*000c*/ 	.word	0xfffffffe
	.align		4
        /*0010*/ 	.word	0x00000000
	.align		4
        /*0014*/ 	.word	0xfffffffd
	.align		4
        /*0018*/ 	.word	0x00000000
	.align		4
        /*001c*/ 	.word	0xfffffffc


//--------------------- .text.triton_poi_fused_4  --------------------------
	.section	.text.triton_poi_fused_4,"ax",@progbits
	.sectionflags	@"SHF_BARRIERS=1"
	.align	128
        .global         triton_poi_fused_4
        .type           triton_poi_fused_4,@function
        .size           triton_poi_fused_4,(.L_x_1 - triton_poi_fused_4)
        .other          triton_poi_fused_4,@"STO_CUDA_ENTRY STV_DEFAULT"
triton_poi_fused_4:
.text.triton_poi_fused_4:
[----:B------:R-:W0:Y:S01]  /*0000*/  LDC R1, c[0x0][0x28] ;  /* 0x00000a00ff017b82 */ /* 0x000e220000000800 */
[----:B------:R-:W1:Y:S07]  /*0010*/  S2R R0, SR_CTAID.X ;  /* 0x0000000000007919 */ /* 0x000e6e0000002500 */
[----:B------:R-:W2:Y:S01]  /*0020*/  LDC.64 R14, c[0x0][0x210] ;  /* 0x00008400ff0e7b82 */ /* 0x000ea20000000a00 */
[----:B------:R-:W-:Y:S01]  /*0030*/  IMAD.MOV.U32 R19, RZ, RZ, RZ ;  /* 0x000000ffff137224 */ /* 0x000fe200078e00ff */
[----:B------:R-:W-:Y:S01]  /*0040*/  ULDC.64 UR6, c[0x0][0x208] ;  /* 0x0000820000067ab9 */ /* 0x000fe20000000a00 */
[----:B------:R-:W3:Y:S01]  /*0050*/  S2R R21, SR_TID.X ;  /* 0x0000000000157919 */ /* 0x000ee20000002100 */
[----:B------:R-:W4:Y:S01]  /*0060*/  S2R R18, SR_CTAID.Y ;  /* 0x0000000000127919 */ /* 0x000f220000002600 */
[----:B------:R-:W-:-:S02]  /*0070*/  IMAD.MOV.U32 R20, RZ, RZ, RZ ;  /* 0x000000ffff147224 */ /* 0x000fc400078e00ff */
[----:B-1----:R-:W-:Y:S01]  /*0080*/  IMAD.SHL.U32 R0, R0, 0x10, RZ ;  /* 0x0000001000007824 */ /* 0x002fe200078e00ff */
[----:B---3--:R-:W-:-:S04]  /*0090*/  SHF.R.U32.HI R17, RZ, 0x4, R21 ;  /* 0x00000004ff117819 */ /* 0x008fc80000011615 */
[----:B------:R-:W-:Y:S01]  /*00a0*/  LOP3.LUT R6, R0, 0xf, R21, 0xf8, !PT ;  /* 0x0000000f00067812 */ /* 0x000fe200078ef815 */
[----:B----4-:R-:W-:Y:S01]  /*00b0*/  IMAD.SHL.U32 R16, R18, 0x40, RZ ;  /* 0x0000004012107824 */ /* 0x010fe200078e00ff */
[----:B------:R-:W-:Y:S02]  /*00c0*/  SGXT.U32 R17, R17, 0x3 ;  /* 0x000000031111781a */ /* 0x000fe40000000000 */
[----:B------:R-:W-:Y:S02]  /*00d0*/  ISETP.GE.AND P0, PT, R6, 0x9, PT ;  /* 0x000000090600780c */ /* 0x000fe40003f06270 */
[----:B------:R-:W-:Y:S02]  /*00e0*/  LOP3.LUT R2, R16, R17, RZ, 0xfc, !PT ;  /* 0x0000001110027212 */ /* 0x000fe400078efcff */
[----:B------:R-:W-:Y:S02]  /*00f0*/  LOP3.LUT R3, R16, 0x8, R17, 0xfe, !PT ;  /* 0x0000000810037812 */ /* 0x000fe400078efe11 */
[----:B------:R-:W-:Y:S01]  /*0100*/  LOP3.LUT R4, R16, 0x10, R17, 0xfe, !PT ;  /* 0x0000001010047812 */ /* 0x000fe200078efe11 */
[--C-:B------:R-:W-:Y:S01]  /*0110*/  IMAD R27, R2, 0x9, R6.reuse ;  /* 0x00000009021b7824 */ /* 0x100fe200078e0206 */
[----:B------:R-:W-:Y:S01]  /*0120*/  LOP3.LUT R7, R16, 0x18, R17, 0xfe, !PT ;  /* 0x0000001810077812 */ /* 0x000fe200078efe11 */
[--C-:B------:R-:W-:Y:S01]  /*0130*/  IMAD R3, R3, 0x9, R6.reuse ;  /* 0x0000000903037824 */ /* 0x100fe200078e0206 */
[----:B------:R-:W-:Y:S01]  /*0140*/  LOP3.LUT R9, R16, 0x20, R17, 0xfe, !PT ;  /* 0x0000002010097812 */ /* 0x000fe200078efe11 */
[--C-:B------:R-:W-:Y:S01]  /*0150*/  IMAD R5, R4, 0x9, R6.reuse ;  /* 0x0000000904057824 */ /* 0x100fe200078e0206 */
[----:B------:R-:W-:Y:S01]  /*0160*/  LOP3.LUT R11, R16, 0x28, R17, 0xfe, !PT ;  /* 0x00000028100b7812 */ /* 0x000fe200078efe11 */
[----:B------:R-:W-:Y:S01]  /*0170*/  IMAD R7, R7, 0x9, R6 ;  /* 0x0000000907077824 */ /* 0x000fe200078e0206 */
[----:B------:R-:W-:Y:S01]  /*0180*/  LOP3.LUT R13, R16, 0x30, R17, 0xfe, !PT ;  /* 0x00000030100d7812 */ /* 0x000fe200078efe11 */
[----:B--2---:R-:W-:Y:S01]  /*0190*/  IMAD.WIDE R26, R27, 0x4, R14 ;  /* 0x000000041b1a7825 */ /* 0x004fe200078e020e */
[----:B------:R-:W-:-:S03]  /*01a0*/  LOP3.LUT R23, R16, 0x38, R17, 0xfe, !PT ;  /* 0x0000003810177812 */ /* 0x000fc600078efe11 */
[--C-:B------:R-:W-:Y:S01]  /*01b0*/  IMAD R9, R9, 0x9, R6.reuse ;  /* 0x0000000909097824 */ /* 0x100fe200078e0206 */
[----:B------:R1:W2:Y:S01]  /*01c0*/  @!P0 LDG.E.EL R19, desc[UR6][R26.64] ;  /* 0x000000061a138981 */ /* 0x0002a2000c2e1900 */
[--C-:B------:R-:W-:Y:S02]  /*01d0*/  IMAD R11, R11, 0x9, R6.reuse ;  /* 0x000000090b0b7824 */ /* 0x100fe400078e0206 */
[--C-:B------:R-:W-:Y:S02]  /*01e0*/  IMAD R13, R13, 0x9, R6.reuse ;  /* 0x000000090d0d7824 */ /* 0x100fe400078e0206 */
[----:B------:R-:W-:Y:S02]  /*01f0*/  IMAD R23, R23, 0x9, R6 ;  /* 0x0000000917177824 */ /* 0x000fe400078e0206 */
[----:B------:R-:W-:Y:S01]  /*0200*/  IMAD.WIDE R2, R3, 0x4, R14 ;  /* 0x0000000403027825 */ /* 0x000fe200078e020e */
[----:B------:R-:W-:-:S03]  /*0210*/  CS2R R24, SRZ ;  /* 0x0000000000187805 */ /* 0x000fc6000001ff00 */
[--C-:B------:R-:W-:Y:S01]  /*0220*/  IMAD.WIDE R4, R5, 0x4, R14.reuse ;  /* 0x0000000405047825 */ /* 0x100fe200078e020e */
[----:B-1----:R-:W-:Y:S01]  /*0230*/  CS2R R26, SRZ ;  /* 0x00000000001a7805 */ /* 0x002fe2000001ff00 */
[----:B------:R1:W3:Y:S02]  /*0240*/  @!P0 LDG.E.EL R20, desc[UR6][R2.64] ;  /* 0x0000000602148981 */ /* 0x0002e4000c2e1900 */
[----:B------:R-:W-:-:S04]  /*0250*/  IMAD.WIDE R6, R7, 0x4, R14 ;  /* 0x0000000407067825 */ /* 0x000fc800078e020e */
[--C-:B------:R-:W-:Y:S01]  /*0260*/  IMAD.WIDE R8, R9, 0x4, R14.reuse ;  /* 0x0000000409087825 */ /* 0x100fe200078e020e */
[----:B------:R-:W4:Y:S03]  /*0270*/  @!P0 LDG.E.EL R24, desc[UR6][R6.64] ;  /* 0x0000000606188981 */ /* 0x000f26000c2e1900 */
[----:B------:R-:W-:-:S04]  /*0280*/  IMAD.WIDE R10, R11, 0x4, R14 ;  /* 0x000000040b0a7825 */ /* 0x000fc800078e020e */
[--C-:B------:R-:W-:Y:S01]  /*0290*/  IMAD.WIDE R12, R13, 0x4, R14.reuse ;  /* 0x000000040d0c7825 */ /* 0x100fe200078e020e */
[----:B------:R-:W5:Y:S03]  /*02a0*/  @!P0 LDG.E.EL R25, desc[UR6][R10.64] ;  /* 0x000000060a198981 */ /* 0x000f66000c2e1900 */
[----:B------:R-:W-:Y:S01]  /*02b0*/  IMAD.WIDE R14, R23, 0x4, R14 ;  /* 0x00000004170e7825 */ /* 0x000fe200078e020e */
[----:B------:R1:W5:Y:S03]  /*02c0*/  @!P0 LDG.E.EL R27, desc[UR6][R12.64] ;  /* 0x000000060c1b8981 */ /* 0x000366000c2e1900 */
[----:B------:R-:W-:Y:S01]  /*02d0*/  IMAD.MOV.U32 R22, RZ, RZ, RZ ;  /* 0x000000ffff167224 */ /* 0x000fe200078e00ff */
[----:B------:R-:W5:Y:S01]  /*02e0*/  @!P0 LDG.E.EL R26, desc[UR6][R14.64] ;  /* 0x000000060e1a8981 */ /* 0x000f62000c2e1900 */
[----:B------:R-:W-:-:S04]  /*02f0*/  IMAD.MOV.U32 R23, RZ, RZ, RZ ;  /* 0x000000ffff177224 */ /* 0x000fc800078e00ff */
[----:B------:R-:W5:Y:S04]  /*0300*/  @!P0 LDG.E.EL R22, desc[UR6][R4.64] ;  /* 0x0000000604168981 */ /* 0x000f68000c2e1900 */
[----:B------:R1:W5:Y:S01]  /*0310*/  @!P0 LDG.E.EL R23, desc[UR6][R8.64] ;  /* 0x0000000608178981 */ /* 0x000362000c2e1900 */
[----:B------:R-:W1:Y:S02]  /*0320*/  S2UR UR5, SR_CgaCtaId ;  /* 0x00000000000579c3 */ /* 0x000e640000008800 */
[----:B-1----:R-:W-:Y:S01]  /*0330*/  IMAD.SHL.U32 R2, R21, 0x40, RZ ;  /* 0x0000004015027824 */ /* 0x002fe200078e00ff */
[----:B------:R-:W-:-:S04]  /*0340*/  UMOV UR4, 0x400 ;  /* 0x0000040000047882 */ /* 0x000fc80000000000 */
[----:B------:R-:W-:-:S04]  /*0350*/  LOP3.LUT R2, R2, 0x3c0, RZ, 0xc0, !PT ;  /* 0x000003c002027812 */ /* 0x000fc800078ec0ff */
[----:B------:R-:W-:-:S04]  /*0360*/  LOP3.LUT R3, R2, R17, RZ, 0xfc, !PT ;  /* 0x0000001102037212 */ /* 0x000fc800078efcff */
[----:B------:R-:W-:Y:S01]  /*0370*/  LEA.HI R3, R2, R3, RZ, 0x1c ;  /* 0x0000000302037211 */ /* 0x000fe200078fe0ff */
[----:B0-----:R-:W-:-:S06]  /*0380*/  UPRMT UR4, UR5, 0x654, UR4 ;  /* 0x0000065405047896 */ /* 0x001fcc0008000004 */
[----:B------:R-:W-:Y:S02]  /*0390*/  LEA R12, R3, UR4, 0x2 ;  /* 0x00000004030c7c11 */ /* 0x000fe4000f8e10ff */
[----:B------:R-:W-:Y:S01]  /*03a0*/  SHF.R.U32.HI R2, RZ, 0x2, R21 ;  /* 0x00000002ff027819 */ /* 0x000fe20000011615 */
[----:B------:R-:W-:-:S03]  /*03b0*/  IMAD.SHL.U32 R21, R21, 0x4, RZ ;  /* 0x0000000415157824 */ /* 0x000fc600078e00ff */
[----:B------:R-:W-:Y:S02]  /*03c0*/  LOP3.LUT R3, R2, 0x1c, RZ, 0xc0, !PT ;  /* 0x0000001c02037812 */ /* 0x000fe400078ec0ff */
[----:B------:R-:W-:-:S05]  /*03d0*/  LOP3.LUT R8, R21, 0x1fc, RZ, 0xc0, !PT ;  /* 0x000001fc15087812 */ /* 0x000fca00078ec0ff */
[----:B------:R-:W-:-:S05]  /*03e0*/  IMAD.IADD R3, R8, 0x1, R3 ;  /* 0x0000000108037824 */ /* 0x000fca00078e0203 */
[----:B------:R-:W-:Y:S02]  /*03f0*/  LEA R4, R3, UR4, 0x2 ;  /* 0x0000000403047c11 */ /* 0x000fe4000f8e10ff */
[----:B------:R-:W-:Y:S02]  /*0400*/  SHF.R.S32.HI R3, RZ, 0x19, R18 ;  /* 0x00000019ff037819 */ /* 0x000fe40000011412 */
[----:B------:R-:W-:Y:S02]  /*0410*/  LOP3.LUT R16, R16, 0x3c, R21, 0xf8, !PT ;  /* 0x0000003c10107812 */ /* 0x000fe400078ef815 */
[----:B------:R-:W-:-:S04]  /*0420*/  SGXT R3, R3, 0x1 ;  /* 0x000000010303781a */ /* 0x000fc80000000200 */
[----:B------:R-:W-:Y:S02]  /*0430*/  LEA.HI R9, R3, R16, RZ, 0x6 ;  /* 0x0000001003097211 */ /* 0x000fe400078f30ff */
[----:B------:R-:W0:Y:S02]  /*0440*/  LDC.64 R2, c[0x0][0x218] ;  /* 0x00008600ff027b82 */ /* 0x000e240000000a00 */
[----:B------:R-:W-:Y:S02]  /*0450*/  LOP3.LUT R11, R9, 0xffffffc0, RZ, 0xc0, !PT ;  /* 0xffffffc0090b7812 */ /* 0x000fe400078ec0ff */
[----:B------:R-:W-:Y:S02]  /*0460*/  SHF.R.S32.HI R10, RZ, 0x6, R9 ;  /* 0x00000006ff0a7819 */ /* 0x000fe40000011409 */
[----:B------:R-:W-:Y:S01]  /*0470*/  LOP3.LUT R9, R0, R17, RZ, 0xfc, !PT ;  /* 0x0000001100097212 */ /* 0x000fe200078efcff */
[----:B------:R-:W-:Y:S01]  /*0480*/  IMAD.IADD R11, R16, 0x1, -R11 ;  /* 0x00000001100b7824 */ /* 0x000fe200078e0a0b */
[----:B------:R-:W-:-:S02]  /*0490*/  LOP3.LUT R0, R0, 0x8, R17, 0xfe, !PT ;  /* 0x0000000800007812 */ /* 0x000fc400078efe11 */
[----:B------:R-:W-:Y:S01]  /*04a0*/  ISETP.GE.AND P1, PT, R9, 0x9, PT ;  /* 0x000000090900780c */ /* 0x000fe20003f26270 */
[----:B------:R-:W-:Y:S01]  /*04b0*/  IMAD R10, R10, 0x240, R11 ;  /* 0x000002400a0a7824 */ /* 0x000fe200078e020b */
[----:B------:R-:W-:-:S03]  /*04c0*/  ISETP.GE.AND P0, PT, R0, 0x9, PT ;  /* 0x000000090000780c */ /* 0x000fc60003f06270 */
[----:B------:R-:W-:Y:S01]  /*04d0*/  IMAD R9, R9, 0x40, R10 ;  /* 0x0000004009097824 */ /* 0x000fe200078e020a */
[----:B--2---:R-:W-:Y:S04]  /*04e0*/  STS [R12], R19 ;  /* 0x000000130c007388 */ /* 0x004fe80000000800 */
[----:B---3--:R-:W-:Y:S04]  /*04f0*/  STS [R12+0x20], R20 ;  /* 0x000020140c007388 */ /* 0x008fe80000000800 */
[----:B----4-:R-:W-:Y:S04]  /*0500*/  STS [R12+0x60], R24 ;  /* 0x000060180c007388 */ /* 0x010fe80000000800 */
[----:B-----5:R-:W-:Y:S04]  /*0510*/  STS [R12+0xa0], R25 ;  /* 0x0000a0190c007388 */ /* 0x020fe80000000800 */
[----:B------:R-:W-:Y:S04]  /*0520*/  STS [R12+0xc0], R27 ;  /* 0x0000c01b0c007388 */ /* 0x000fe80000000800 */
[----:B------:R-:W-:Y:S04]  /*0530*/  STS [R12+0xe0], R26 ;  /* 0x0000e01a0c007388 */ /* 0x000fe80000000800 */
[----:B------:R-:W-:Y:S04]  /*0540*/  STS [R12+0x40], R22 ;  /* 0x000040160c007388 */ /* 0x000fe80000000800 */
[----:B------:R1:W-:Y:S01]  /*0550*/  STS [R12+0x80], R23 ;  /* 0x000080170c007388 */ /* 0x0003e20000000800 */
[----:B------:R-:W-:Y:S06]  /*0560*/  BAR.SYNC.DEFER_BLOCKING 0x0 ;  /* 0x0000000000007b1d */ /* 0x000fec0000010000 */
[----:B------:R-:W2:Y:S01]  /*0570*/  LDS.128 R4, [R4] ;  /* 0x0000000004047984 */ /* 0x000ea20000000c00 */
[----:B-1----:R-:W-:-:S04]  /*0580*/  LOP3.LUT R12, R8, 0x200, RZ, 0xfc, !PT ;  /* 0x00000200080c7812 */ /* 0x002fc800078efcff */
[----:B------:R-:W-:-:S04]  /*0590*/  SHF.R.U32.HI R12, RZ, 0x4, R12 ;  /* 0x00000004ff0c7819 */ /* 0x000fc8000001160c */
[----:B------:R-:W-:-:S05]  /*05a0*/  LOP3.LUT R11, R12, 0x3c, RZ, 0xc0, !PT ;  /* 0x0000003c0c0b7812 */ /* 0x000fca00078ec0ff */
[----:B------:R-:W-:Y:S02]  /*05b0*/  IMAD.IADD R11, R8, 0x1, R11 ;  /* 0x00000001080b7824 */ /* 0x000fe400078e020b */
[----:B0-----:R-:W-:-:S03]  /*05c0*/  IMAD.WIDE R8, R9, 0x4, R2 ;  /* 0x0000000409087825 */ /* 0x001fc600078e0202 */
[----:B------:R-:W-:Y:S02]  /*05d0*/  LEA R11, R11, UR4, 0x2 ;  /* 0x000000040b0b7c11 */ /* 0x000fe4000f8e10ff */
[----:B--2---:R0:W-:Y:S02]  /*05e0*/  @!P1 STG.E.128 desc[UR6][R8.64], R4 ;  /* 0x0000000408009986 */ /* 0x0041e4000c101d06 */
[----:B0-----:R-:W-:Y:S05]  /*05f0*/  @P0 EXIT ;  /* 0x000000000000094d */ /* 0x001fea0003800000 */
[----:B------:R-:W1:Y:S01]  /*0600*/  LDS.128 R12, [R11+0x800] ;  /* 0x000800000b0c7984 */ /* 0x000e620000000c00 */
[----:B0-----:R-:W-:-:S04]  /*0610*/  IMAD R5, R0, 0x40, R10 ;  /* 0x0000004000057824 */ /* 0x001fc800078e020a */
[----:B------:R-:W-:-:S05]  /*0620*/  IMAD.WIDE R2, R5, 0x4, R2 ;  /* 0x0000000405027825 */ /* 0x000fca00078e0202 */
[----:B-1----:R-:W-:Y:S01]  /*0630*/  STG.E.128 desc[UR6][R2.64], R12 ;  /* 0x0000000c02007986 */ /* 0x002fe2000c101d06 */
[----:B------:R-:W-:Y:S05]  /*0640*/  EXIT ;  /* 0x000000000000794d */ /* 0x000fea0003800000 */
.L_x_0:
[----:B------:R-:W-:-:S00]  /*0650*/  BRA `(.L_x_0) ;  /* 0xfffffffc00fc7947 */ /* 0x000fc0000383ffff */
[----:B------:R-:W-:-:S00]  /*0660*/  NOP ;  /* 0x0000000000007918 */ /* 0x000fc00000000000 */
        /* <DEDUP_REMOVED lines=9> */
.L_x_1:


//--------------------- .nv.shared.triton_poi_fused_4 --------------------------
	.section	.nv.shared.triton_poi_fused_4,"aw",@nobits
	.sectionflags	@""
	.align	16
	.zero		1024


//--------------------- .nv.constant0.triton_poi_fused_4 --------------------------
	.section	.nv.constant0.triton_poi_fused_4,"a",@progbits
	.sectionflags	@""
	.align	4
.nv.constant0.triton_poi_fused_4:
	.zero		552
